	.headerflags	@"EF_CUDA_TEXMODE_UNIFIED EF_CUDA_64BIT_ADDRESS EF_CUDA_ACCELERATORS EF_CUDA_SM90 EF_CUDA_VIRTUAL_SM(EF_CUDA_SM90)"
	.elftype	@"ET_EXEC"


//--------------------- .nv.info                  --------------------------
	.section	.nv.info,"",@"SHT_CUDA_INFO"
	.align	4


	//----- nvinfo : EIATTR_REGCOUNT
	.align		4
        /*0000*/ 	.byte	0x04, 0x2f
        /*0002*/ 	.short	(.L_3 - .L_2)
	.align		4
.L_2:
        /*0004*/ 	.word	index@(triton_poi_fused_abs_add_div_exp_linalg_vector_norm_log_mul_neg_pow_sub_0)
        /*0008*/ 	.word	0x0000001a


	//----- nvinfo : EIATTR_MIN_STACK_SIZE
	.align		4
.L_3:
        /*000c*/ 	.byte	0x04, 0x12
        /*000e*/ 	.short	(.L_5 - .L_4)
	.align		4
.L_4:
        /*0010*/ 	.word	index@(triton_poi_fused_abs_add_div_exp_linalg_vector_norm_log_mul_neg_pow_sub_0)
        /*0014*/ 	.word	0x00000000


	//----- nvinfo : EIATTR_FRAME_SIZE
	.align		4
.L_5:
        /*0018*/ 	.byte	0x04, 0x11
        /*001a*/ 	.short	(.L_7 - .L_6)
	.align		4
.L_6:
        /*001c*/ 	.word	index@(triton_poi_fused_abs_add_div_exp_linalg_vector_norm_log_mul_neg_pow_sub_0)
        /*0020*/ 	.word	0x00000000


	//----- nvinfo : EIATTR_MIN_STACK_SIZE
	.align		4
.L_7:
        /*0024*/ 	.byte	0x04, 0x12
        /*0026*/ 	.short	(.L_9 - .L_8)
	.align		4
.L_8:
        /*0028*/ 	.word	index@(triton_poi_fused_abs_add_div_exp_linalg_vector_norm_log_mul_neg_pow_sub_0)
        /*002c*/ 	.word	0x00000000
.L_9:


//--------------------- .nv.info.triton_poi_fused_abs_add_div_exp_linalg_vector_norm_log_mul_neg_pow_sub_0 --------------------------
	.section	.nv.info.triton_poi_fused_abs_add_div_exp_linalg_vector_norm_log_mul_neg_pow_sub_0,"",@"SHT_CUDA_INFO"
	.sectionflags	@""
	.align	4


	//----- nvinfo : EIATTR_CUDA_API_VERSION
	.align		4
        /*0000*/ 	.byte	0x04, 0x37
        /*0002*/ 	.short	(.L_11 - .L_10)
.L_10:
        /*0004*/ 	.word	0x0000007c


	//----- nvinfo : EIATTR_KPARAM_INFO
	.align		4
.L_11:
        /*0008*/ 	.byte	0x04, 0x17
        /*000a*/ 	.short	(.L_13 - .L_12)
.L_12:
        /*000c*/ 	.word	0x00000000
        /*0010*/ 	.short	0x0007
        /*0012*/ 	.short	0x0038
        /*0014*/ 	.byte	0x00, 0xf0, 0x11, 0x00


	//----- nvinfo : EIATTR_KPARAM_INFO
	.align		4
.L_13:
        /*0018*/ 	.byte	0x04, 0x17
        /*001a*/ 	.short	(.L_15 - .L_14)
.L_14:
        /*001c*/ 	.word	0x00000000
        /*0020*/ 	.short	0x0006
        /*0022*/ 	.short	0x0030
        /*0024*/ 	.byte	0x00, 0xf4, 0x21, 0x00


	//----- nvinfo : EIATTR_KPARAM_INFO
	.align		4
.L_15:
        /*0028*/ 	.byte	0x04, 0x17
        /*002a*/ 	.short	(.L_17 - .L_16)
.L_16:
        /*002c*/ 	.word	0x00000000
        /*0030*/ 	.short	0x0005
        /*0032*/ 	.short	0x0028
        /*0034*/ 	.byte	0x00, 0xf4, 0x21, 0x00


	//----- nvinfo : EIATTR_KPARAM_INFO
	.align		4
.L_17:
        /*0038*/ 	.byte	0x04, 0x17
        /*003a*/ 	.short	(.L_19 - .L_18)
.L_18:
        /*003c*/ 	.word	0x00000000
        /*0040*/ 	.short	0x0004
        /*0042*/ 	.short	0x0020
        /*0044*/ 	.byte	0x00, 0xf4, 0x21, 0x00


	//----- nvinfo : EIATTR_KPARAM_INFO
	.align		4
.L_19:
        /*0048*/ 	.byte	0x04, 0x17
        /*004a*/ 	.short	(.L_21 - .L_20)
.L_20:
        /*004c*/ 	.word	0x00000000
        /*0050*/ 	.short	0x0003
        /*0052*/ 	.short	0x0018
        /*0054*/ 	.byte	0x00, 0xf4, 0x21, 0x00


	//----- nvinfo : EIATTR_KPARAM_INFO
	.align		4
.L_21:
        /*0058*/ 	.byte	0x04, 0x17
        /*005a*/ 	.short	(.L_23 - .L_22)
.L_22:
        /*005c*/ 	.word	0x00000000
        /*0060*/ 	.short	0x0002
        /*0062*/ 	.short	0x0010
        /*0064*/ 	.byte	0x00, 0xf4, 0x21, 0x00


	//----- nvinfo : EIATTR_KPARAM_INFO
	.align		4
.L_23:
        /*0068*/ 	.byte	0x04, 0x17
        /*006a*/ 	.short	(.L_25 - .L_24)
.L_24:
        /*006c*/ 	.word	0x00000000
        /*0070*/ 	.short	0x0001
        /*0072*/ 	.short	0x0008
        /*0074*/ 	.byte	0x00, 0xf4, 0x21, 0x00


	//----- nvinfo : EIATTR_KPARAM_INFO
	.align		4
.L_25:
        /*0078*/ 	.byte	0x04, 0x17
        /*007a*/ 	.short	(.L_27 - .L_26)
.L_26:
        /*007c*/ 	.word	0x00000000
        /*0080*/ 	.short	0x0000
        /*0082*/ 	.short	0x0000
        /*0084*/ 	.byte	0x00, 0xf4, 0x21, 0x00


	//----- nvinfo : EIATTR_SPARSE_MMA_MASK
	.align		4
.L_27:
        /*0088*/ 	.byte	0x03, 0x50
        /*008a*/ 	.short	0x0000


	//----- nvinfo : EIATTR_MAXREG_COUNT
	.align		4
        /*008c*/ 	.byte	0x03, 0x1b
        /*008e*/ 	.short	0x00ff


	//----- nvinfo : EIATTR_EXIT_INSTR_OFFSETS
	.align		4
        /*0090*/ 	.byte	0x04, 0x1c
        /*0092*/ 	.short	(.L_29 - .L_28)


	//   ....[0]....
.L_28:
        /*0094*/ 	.word	0x00000f70


	//   ....[1]....
        /*0098*/ 	.word	0x00000f90


	//----- nvinfo : EIATTR_REQNTID
	.align		4
.L_29:
        /*009c*/ 	.byte	0x04, 0x10
        /*009e*/ 	.short	(.L_31 - .L_30)
.L_30:
        /*00a0*/ 	.word	0x00000020
        /*00a4*/ 	.word	0x00000001
        /*00a8*/ 	.word	0x00000001


	//----- nvinfo : EIATTR_CBANK_PARAM_SIZE
	.align		4
.L_31:
        /*00ac*/ 	.byte	0x03, 0x19
        /*00ae*/ 	.short	0x003c


	//----- nvinfo : EIATTR_PARAM_CBANK
	.align		4
        /*00b0*/ 	.byte	0x04, 0x0a
        /*00b2*/ 	.short	(.L_33 - .L_32)
	.align		4
.L_32:
        /*00b4*/ 	.word	index@(.nv.constant0.triton_poi_fused_abs_add_div_exp_linalg_vector_norm_log_mul_neg_pow_sub_0)
        /*00b8*/ 	.short	0x0210
        /*00ba*/ 	.short	0x003c


	//----- nvinfo : EIATTR_SW_WAR
	.align		4
.L_33:
        /*00bc*/ 	.byte	0x04, 0x36
        /*00be*/ 	.short	(.L_35 - .L_34)
.L_34:
        /*00c0*/ 	.word	0x00000008
.L_35:


//--------------------- .nv.callgraph             --------------------------
	.section	.nv.callgraph,"",@"SHT_CUDA_CALLGRAPH"
	.align	4
	.sectionentsize	8
	.align		4
        /*0000*/ 	.word	0x00000000
	.align		4
        /*0004*/ 	.word	0xffffffff
	.align		4
        /*0008*/ 	.word	0x00000000
	.align		4
        /*000c*/ 	.word	0xfffffffe
	.align		4
        /*0010*/ 	.word	0x00000000
	.align		4
        /*0014*/ 	.word	0xfffffffd
	.align		4
        /*0018*/ 	.word	0x00000000
	.align		4
        /*001c*/ 	.word	0xfffffffc


//--------------------- .nv.constant4             --------------------------
	.section	.nv.constant4,"a",@progbits
	.align	8
	.align		8
.nv.constant4:
        /*0000*/ 	.dword	_$_str
	.align		8
        /*0008*/ 	.dword	_$_str_$_2


//--------------------- .text.triton_poi_fused_abs_add_div_exp_linalg_vector_norm_log_mul_neg_pow_sub_0 --------------------------
	.section	.text.triton_poi_fused_abs_add_div_exp_linalg_vector_norm_log_mul_neg_pow_sub_0,"ax",@progbits
	.align	128
        .global         triton_poi_fused_abs_add_div_exp_linalg_vector_norm_log_mul_neg_pow_sub_0
        .type           triton_poi_fused_abs_add_div_exp_linalg_vector_norm_log_mul_neg_pow_sub_0,@function
        .size           triton_poi_fused_abs_add_div_exp_linalg_vector_norm_log_mul_neg_pow_sub_0,(.L_x_1 - triton_poi_fused_abs_add_div_exp_linalg_vector_norm_log_mul_neg_pow_sub_0)
        .other          triton_poi_fused_abs_add_div_exp_linalg_vector_norm_log_mul_neg_pow_sub_0,@"STO_CUDA_ENTRY STV_DEFAULT"
triton_poi_fused_abs_add_div_exp_linalg_vector_norm_log_mul_neg_pow_sub_0:
.text.triton_poi_fused_abs_add_div_exp_linalg_vector_norm_log_mul_neg_pow_sub_0:
[----:B------:R-:W0:Y:S08]  /*0000*/  LDC R1, c[0x0][0x28] ;  /* 0x00000a00ff017b82 */ /* 0x000e300000000800 */
[----:B------:R-:W1:Y:S01]  /*0010*/  LDC.64 R4, c[0x0][0x228] ;  /* 0x00008a00ff047b82 */ /* 0x000e620000000a00 */
[----:B------:R-:W2:Y:S01]  /*0020*/  S2R R0, SR_TID.X ;  /* 0x0000000000007919 */ /* 0x000ea20000002100 */
[----:B------:R-:W-:Y:S01]  /*0030*/  ULDC.64 UR4, c[0x0][0x208] ;  /* 0x0000820000047ab9 */ /* 0x000fe20000000a00 */
[----:B------:R-:W3:Y:S05]  /*0040*/  S2R R3, SR_CTAID.X ;  /* 0x0000000000037919 */ /* 0x000eea0000002500 */
[----:B------:R-:W4:Y:S08]  /*0050*/  LDC.64 R8, c[0x0][0x218] ;  /* 0x00008600ff087b82 */ /* 0x000f300000000a00 */
[----:B------:R-:W5:Y:S01]  /*0060*/  LDC.64 R20, c[0x0][0x210] ;  /* 0x00008400ff147b82 */ /* 0x000f620000000a00 */
[----:B-1----:R1:W5:Y:S01]  /*0070*/  LDG.E R22, desc[UR4][R4.64] ;  /* 0x0000000404167981 */ /* 0x002362000c1e1900 */
[----:B------:R-:W-:-:S02]  /*0080*/  CS2R R10, SRZ ;  /* 0x00000000000a7805 */ /* 0x000fc4000001ff00 */
[----:B--2---:R-:W-:-:S04]  /*0090*/  SHF.L.U32 R0, R0, 0x1, RZ ;  /* 0x0000000100007819 */ /* 0x004fc800000006ff */
[----:B------:R-:W-:Y:S02]  /*00a0*/  LOP3.LUT R0, R0, 0x3e, RZ, 0xc0, !PT ;  /* 0x0000003e00007812 */ /* 0x000fe400078ec0ff */
[----:B---3--:R-:W-:Y:S02]  /*00b0*/  SHF.R.S32.HI R7, RZ, 0x19, R3 ;  /* 0x00000019ff077819 */ /* 0x008fe40000011403 */
[----:B------:R-:W-:Y:S02]  /*00c0*/  LEA R2, R3, R0, 0x6 ;  /* 0x0000000003027211 */ /* 0x000fe400078e30ff */
[----:B------:R-:W-:Y:S02]  /*00d0*/  SGXT R7, R7, 0x1 ;  /* 0x000000010707781a */ /* 0x000fe40000000200 */
[----:B------:R-:W-:Y:S02]  /*00e0*/  SHF.R.S32.HI R3, RZ, 0x1f, R2 ;  /* 0x0000001fff037819 */ /* 0x000fe40000011402 */
[----:B------:R-:W-:-:S02]  /*00f0*/  LEA.HI R7, R7, R2, RZ, 0x2 ;  /* 0x0000000207077211 */ /* 0x000fc400078f10ff */
[----:B------:R-:W-:Y:S02]  /*0100*/  LEA.HI R3, R3, R2, RZ, 0x4 ;  /* 0x0000000203037211 */ /* 0x000fe400078f20ff */
[----:B------:R-:W-:Y:S02]  /*0110*/  LOP3.LUT R7, R7, 0xfffffffc, RZ, 0xc0, !PT ;  /* 0xfffffffc07077812 */ /* 0x000fe400078ec0ff */
[C---:B------:R-:W-:Y:S02]  /*0120*/  SHF.L.U32 R0, R3.reuse, 0x2, RZ ;  /* 0x0000000203007819 */ /* 0x040fe400000006ff */
[----:B------:R-:W-:Y:S02]  /*0130*/  LOP3.LUT R3, R3, 0xfffffff0, RZ, 0xc0, !PT ;  /* 0xfffffff003037812 */ /* 0x000fe400078ec0ff */
[----:B------:R-:W-:Y:S02]  /*0140*/  LOP3.LUT R0, R0, 0xffffffc0, RZ, 0xc0, !PT ;  /* 0xffffffc000007812 */ /* 0x000fe400078ec0ff */
[----:B------:R-:W-:-:S02]  /*0150*/  ISETP.GE.AND P0, PT, R2, 0x40, PT ;  /* 0x000000400200780c */ /* 0x000fc40003f06270 */
[----:B------:R-:W-:Y:S02]  /*0160*/  IADD3 R3, R0, R2, -R3 ;  /* 0x0000000200037210 */ /* 0x000fe40007ffe803 */
[----:B------:R-:W-:Y:S02]  /*0170*/  IADD3 R7, R2, -R7, RZ ;  /* 0x8000000702077210 */ /* 0x000fe40007ffe0ff */
[----:B------:R-:W-:-:S03]  /*0180*/  IADD3 R17, R3, 0x10, RZ ;  /* 0x0000001003117810 */ /* 0x000fc60007ffe0ff */
[----:B----4-:R-:W-:Y:S01]  /*0190*/  IMAD.WIDE R8, R7, 0x4, R8 ;  /* 0x0000000407087825 */ /* 0x010fe200078e0208 */
[----:B------:R-:W-:-:S03]  /*01a0*/  CS2R R6, SRZ ;  /* 0x0000000000067805 */ /* 0x000fc6000001ff00 */
[--C-:B-----5:R-:W-:Y:S01]  /*01b0*/  IMAD.WIDE R16, R17, 0x4, R20.reuse ;  /* 0x0000000411107825 */ /* 0x120fe200078e0214 */
[----:B------:R-:W-:Y:S02]  /*01c0*/  CS2R R14, SRZ ;  /* 0x00000000000e7805 */ /* 0x000fe4000001ff00 */
[----:B------:R-:W-:Y:S01]  /*01d0*/  IADD3 R19, R3, 0x20, RZ ;  /* 0x0000002003137810 */ /* 0x000fe20007ffe0ff */
[----:B------:R2:W3:Y:S01]  /*01e0*/  @!P0 LDG.E.EL.64 R6, desc[UR4][R8.64] ;  /* 0x0000000408068981 */ /* 0x0004e2000c2e1b00 */
[--C-:B-1----:R-:W-:Y:S01]  /*01f0*/  IMAD.WIDE R4, R3, 0x4, R20.reuse ;  /* 0x0000000403047825 */ /* 0x102fe200078e0214 */
[----:B------:R-:W-:Y:S02]  /*0200*/  IADD3 R3, R3, 0x30, RZ ;  /* 0x0000003003037810 */ /* 0x000fe40007ffe0ff */
[----:B------:R1:W3:Y:S01]  /*0210*/  @!P0 LDG.E.64 R10, desc[UR4][R16.64] ;  /* 0x00000004100a8981 */ /* 0x0002e2000c1e1b00 */
[----:B------:R-:W-:Y:S01]  /*0220*/  CS2R R12, SRZ ;  /* 0x00000000000c7805 */ /* 0x000fe2000001ff00 */
[----:B------:R-:W-:-:S02]  /*0230*/  IMAD.WIDE R18, R19, 0x4, R20 ;  /* 0x0000000413127825 */ /* 0x000fc400078e0214 */
[----:B------:R4:W5:Y:S01]  /*0240*/  @!P0 LDG.E.64 R14, desc[UR4][R4.64] ;  /* 0x00000004040e8981 */ /* 0x000962000c1e1b00 */
[----:B--2---:R-:W-:Y:S01]  /*0250*/  CS2R R8, SRZ ;  /* 0x0000000000087805 */ /* 0x004fe2000001ff00 */
[----:B------:R-:W-:Y:S02]  /*0260*/  IMAD.WIDE R20, R3, 0x4, R20 ;  /* 0x0000000403147825 */ /* 0x000fe400078e0214 */
[----:B------:R2:W5:Y:S01]  /*0270*/  @!P0 LDG.E.64 R12, desc[UR4][R18.64] ;  /* 0x00000004120c8981 */ /* 0x000562000c1e1b00 */
[----:B-1----:R-:W1:Y:S03]  /*0280*/  LDC.64 R16, c[0x0][0x230] ;  /* 0x00008c00ff107b82 */ /* 0x002e660000000a00 */
[----:B------:R1:W5:Y:S04]  /*0290*/  @!P0 LDG.E.64 R8, desc[UR4][R20.64] ;  /* 0x0000000414088981 */ /* 0x000368000c1e1b00 */
[----:B-1----:R1:W5:Y:S01]  /*02a0*/  LDG.E R16, desc[UR4][R16.64] ;  /* 0x0000000410107981 */ /* 0x002362000c1e1900 */
[----:B----4-:R-:W4:Y:S03]  /*02b0*/  LDC.64 R4, c[0x0][0x220] ;  /* 0x00008800ff047b82 */ /* 0x010f260000000a00 */
[----:B----4-:R-:W4:Y:S01]  /*02c0*/  LDG.E.64 R4, desc[UR4][R4.64] ;  /* 0x0000000404047981 */ /* 0x010f22000c1e1b00 */
[----:B------:R-:W-:Y:S01]  /*02d0*/  HFMA2.MMA R3, -RZ, RZ, 1.5048828125, 33.21875 ;  /* 0x3e055027ff037435 */ /* 0x000fe200000001ff */
[----:B------:R-:W-:-:S05]  /*02e0*/  FMUL R22, R22, 1.4426950216293334961 ;  /* 0x3fb8aa3b16167820 */ /* 0x000fca0000400000 */
[----:B------:R-:W-:-:S13]  /*02f0*/  FSETP.GEU.AND P1, PT, R22, -126, PT ;  /* 0xc2fc00001600780b */ /* 0x000fda0003f2e000 */
[----:B------:R-:W-:-:S04]  /*0300*/  @!P1 FMUL R22, R22, 0.5 ;  /* 0x3f00000016169820 */ /* 0x000fc80000400000 */
[----:B------:R-:W1:Y:S02]  /*0310*/  MUFU.EX2 R0, R22 ;  /* 0x0000001600007308 */ /* 0x000e640000000800 */
[----:B-1----:R-:W-:-:S04]  /*0320*/  @!P1 FMUL R0, R0, R0 ;  /* 0x0000000000009220 */ /* 0x002fc80000400000 */
[----:B--2---:R-:W-:-:S05]  /*0330*/  FADD R18, R0, 1 ;  /* 0x3f80000000127421 */ /* 0x004fca0000000000 */
[----:B------:R-:W-:Y:S02]  /*0340*/  IADD3 R0, R18, -0x3f2aaaab, RZ ;  /* 0xc0d5555512007810 */ /* 0x000fe40007ffe0ff */
[----:B------:R-:W-:Y:S02]  /*0350*/  ISETP.GE.U32.AND P1, PT, R18, 0x7f800000, PT ;  /* 0x7f8000001200780c */ /* 0x000fe40003f26070 */
[----:B------:R-:W-:-:S04]  /*0360*/  LOP3.LUT R19, R0, 0xff800000, RZ, 0xc0, !PT ;  /* 0xff80000000137812 */ /* 0x000fc800078ec0ff */
[----:B------:R-:W-:Y:S01]  /*0370*/  IADD3 R0, R18, -R19, RZ ;  /* 0x8000001312007210 */ /* 0x000fe20007ffe0ff */
[----:B---3--:R-:W-:Y:S01]  /*0380*/  FADD R10, R10, -R6 ;  /* 0x800000060a0a7221 */ /* 0x008fe20000000000 */
[----:B------:R-:W-:-:S03]  /*0390*/  FADD R11, R11, -R7 ;  /* 0x800000070b0b7221 */ /* 0x000fc60000000000 */
[----:B0-----:R-:W-:Y:S01]  /*03a0*/  FADD R20, R0, -1 ;  /* 0xbf80000000147421 */ /* 0x001fe20000000000 */
[----:B-----5:R-:W-:Y:S01]  /*03b0*/  FADD R14, -R6, R14 ;  /* 0x0000000e060e7221 */ /* 0x020fe20000000100 */
[----:B------:R-:W-:Y:S01]  /*03c0*/  FADD R15, -R7, R15 ;  /* 0x0000000f070f7221 */ /* 0x000fe20000000100 */
[----:B------:R-:W-:Y:S01]  /*03d0*/  FMUL R0, R11, R11 ;  /* 0x0000000b0b007220 */ /* 0x000fe20000400000 */
[----:B------:R-:W-:Y:S01]  /*03e0*/  FFMA.FTZ R17, R20, -R3, 0.14084610342979431152 ;  /* 0x3e1039f614117423 */ /* 0x000fe20000010803 */
[----:B------:R-:W-:Y:S01]  /*03f0*/  FADD R12, R12, -R6 ;  /* 0x800000060c0c7221 */ /* 0x000fe20000000000 */
[--C-:B------:R-:W-:Y:S01]  /*0400*/  FADD R13, R13, -R7.reuse ;  /* 0x800000070d0d7221 */ /* 0x100fe20000000000 */
[----:B------:R-:W-:Y:S01]  /*0410*/  FFMA R0, R15, R15, R0 ;  /* 0x0000000f0f007223 */ /* 0x000fe20000000000 */
[----:B------:R-:W-:Y:S01]  /*0420*/  FFMA.FTZ R21, R20, R17, -0.12148627638816833496 ;  /* 0xbdf8cdcc14157423 */ /* 0x000fe20000010011 */
[----:B------:R-:W-:Y:S01]  /*0430*/  FMUL R17, R10, R10 ;  /* 0x0000000a0a117220 */ /* 0x000fe20000400000 */
[----:B------:R-:W-:Y:S01]  /*0440*/  FADD R8, R8, -R6 ;  /* 0x8000000608087221 */ /* 0x000fe20000000000 */
[----:B------:R-:W-:Y:S01]  /*0450*/  FADD R9, R9, -R7 ;  /* 0x8000000709097221 */ /* 0x000fe20000000000 */
[----:B------:R-:W-:Y:S01]  /*0460*/  FFMA.FTZ R21, R20, R21, 0.13980610668659210205 ;  /* 0x3e0f295514157423 */ /* 0x000fe20000010015 */
[----:B------:R-:W-:Y:S01]  /*0470*/  FFMA R17, R14, R14, R17 ;  /* 0x0000000e0e117223 */ /* 0x000fe20000000011 */
[----:B------:R-:W-:-:S02]  /*0480*/  FFMA R0, R13, R13, R0 ;  /* 0x0000000d0d007223 */ /* 0x000fc40000000000 */
[----:B------:R-:W-:Y:S01]  /*0490*/  FFMA.FTZ R21, R20, R21, -0.16684235632419586182 ;  /* 0xbe2ad8b914157423 */ /* 0x000fe20000010015 */
[----:B------:R-:W-:Y:S01]  /*04a0*/  FFMA R17, R12, R12, R17 ;  /* 0x0000000c0c117223 */ /* 0x000fe20000000011 */
[----:B------:R-:W-:Y:S01]  /*04b0*/  FFMA R7, R9, R9, R0 ;  /* 0x0000000909077223 */ /* 0x000fe20000000000 */
[----:B------:R-:W-:Y:S01]  /*04c0*/  I2FP.F32.S32 R0, R19 ;  /* 0x0000001300007245 */ /* 0x000fe20000201400 */
[----:B------:R-:W-:Y:S01]  /*04d0*/  FFMA.FTZ R21, R20, R21, 0.20012299716472625732 ;  /* 0x3e4ced0b14157423 */ /* 0x000fe20000010015 */
[----:B------:R-:W-:Y:S01]  /*04e0*/  FFMA R6, R8, R8, R17 ;  /* 0x0000000808067223 */ /* 0x000fe20000000011 */
[----:B------:R-:W-:Y:S02]  /*04f0*/  @P1 MOV R9, 0x7f800000 ;  /* 0x7f80000000091802 */ /* 0x000fe40000000f00 */
[----:B------:R-:W-:Y:S01]  /*0500*/  FFMA.FTZ R21, R20, R21, -0.24999669194221496582 ;  /* 0xbe7fff2214157423 */ /* 0x000fe20000010015 */
[----:B------:R-:W-:Y:S01]  /*0510*/  FFMA.FTZ R0, R0, 1.1920928955078125e-07, RZ ;  /* 0x3400000000007823 */ /* 0x000fe200000100ff */
[----:B------:R-:W0:Y:S02]  /*0520*/  MUFU.SQRT R7, R7 ;  /* 0x0000000700077308 */ /* 0x000e240000002000 */
[----:B------:R-:W-:-:S04]  /*0530*/  FFMA.FTZ R21, R20, R21, 0.33333182334899902344 ;  /* 0x3eaaaa7814157423 */ /* 0x000fc80000010015 */
[C---:B------:R-:W-:Y:S02]  /*0540*/  FFMA.FTZ R21, R20.reuse, R21, -0.5 ;  /* 0xbf00000014157423 */ /* 0x040fe40000010015 */
[----:B------:R-:W1:Y:S02]  /*0550*/  MUFU.SQRT R6, R6 ;  /* 0x0000000600067308 */ /* 0x000e640000002000 */
[----:B------:R-:W-:-:S04]  /*0560*/  FMUL R21, R20, R21 ;  /* 0x0000001514157220 */ /* 0x000fc80000400000 */
[----:B------:R-:W-:Y:S01]  /*0570*/  FFMA.FTZ R21, R20, R21, R20 ;  /* 0x0000001514157223 */ /* 0x000fe20000010014 */
[----:B0-----:R-:W-:-:S03]  /*0580*/  FADD R13, |R16|, R7 ;  /* 0x00000007100d7221 */ /* 0x001fc60000000200 */
[----:B------:R-:W-:Y:S01]  /*0590*/  FFMA.FTZ R0, R0, 0.69314718246459960938, R21 ;  /* 0x3f31721800007823 */ /* 0x000fe20000010015 */
[C---:B------:R-:W-:Y:S01]  /*05a0*/  @P1 FFMA.FTZ R0, R18.reuse, R9, +INF ;  /* 0x7f80000012001423 */ /* 0x040fe20000010009 */
[----:B------:R-:W-:Y:S01]  /*05b0*/  FSETP.NEU.AND P1, PT, R18, RZ, PT ;  /* 0x000000ff1200720b */ /* 0x000fe20003f2d000 */
[C---:B------:R-:W-:Y:S01]  /*05c0*/  FMUL R15, R13.reuse, R13 ;  /* 0x0000000d0d0f7220 */ /* 0x040fe20000400000 */
[C---:B------:R-:W-:Y:S01]  /*05d0*/  FSETP.GEU.AND P2, PT, R13.reuse, 1.175494350822287508e-38, PT ;  /* 0x008000000d00780b */ /* 0x040fe20003f4e000 */
[----:B-1----:R-:W-:Y:S01]  /*05e0*/  FADD R11, |R16|, R6 ;  /* 0x00000006100b7221 */ /* 0x002fe20000000200 */
[----:B------:R-:W-:Y:S01]  /*05f0*/  FSEL R9, R0, -INF , P1 ;  /* 0xff80000000097808 */ /* 0x000fe20000800000 */
[C---:B------:R-:W-:Y:S01]  /*0600*/  FMUL R10, R13.reuse, 0.25 ;  /* 0x3e8000000d0a7820 */ /* 0x040fe20000400000 */
[----:B------:R-:W-:Y:S01]  /*0610*/  FSETP.GT.AND P1, PT, R13, 8.50705917302346158658e+37, PT ;  /* 0x7e8000000d00780b */ /* 0x000fe20003f24000 */
[C---:B------:R-:W-:Y:S01]  /*0620*/  FMUL R8, R11.reuse, 0.25 ;  /* 0x3e8000000b087820 */ /* 0x040fe20000400000 */
[C---:B------:R-:W-:Y:S01]  /*0630*/  FMUL R14, R11.reuse, R11 ;  /* 0x0000000b0b0e7220 */ /* 0x040fe20000400000 */
[----:B------:R-:W-:-:S02]  /*0640*/  FSETP.GT.AND P6, PT, R11, 8.50705917302346158658e+37, PT ;  /* 0x7e8000000b00780b */ /* 0x000fc40003fc4000 */
[----:B------:R-:W-:Y:S02]  /*0650*/  FSETP.GEU.AND P5, PT, R11, 1.175494350822287508e-38, PT ;  /* 0x008000000b00780b */ /* 0x000fe40003fae000 */
[----:B------:R-:W-:Y:S01]  /*0660*/  FSEL R8, R8, R11, P6 ;  /* 0x0000000b08087208 */ /* 0x000fe20003000000 */
[----:B------:R-:W-:Y:S01]  /*0670*/  FADD R11, -|R16|, R9 ;  /* 0x00000009100b7221 */ /* 0x000fe20000000300 */
[C---:B------:R-:W-:Y:S02]  /*0680*/  FSETP.GT.AND P4, PT, R14.reuse, 8.50705917302346158658e+37, PT ;  /* 0x7e8000000e00780b */ /* 0x040fe40003f84000 */
[----:B------:R-:W-:Y:S01]  /*0690*/  FSETP.GEU.AND P3, PT, R14, 1.175494350822287508e-38, PT ;  /* 0x008000000e00780b */ /* 0x000fe20003f6e000 */
[----:B------:R-:W-:Y:S01]  /*06a0*/  FMUL R0, R11, 0.25 ;  /* 0x3e8000000b007820 */ /* 0x000fe20000400000 */
[----:B------:R-:W-:Y:S01]  /*06b0*/  FSEL R10, R10, R13, P1 ;  /* 0x0000000d0a0a7208 */ /* 0x000fe20000800000 */
[----:B------:R-:W-:-:S03]  /*06c0*/  FADD R12, RZ, -R11 ;  /* 0x8000000bff0c7221 */ /* 0x000fc60000000000 */
[-C--:B------:R-:W-:Y:S01]  /*06d0*/  FSEL R9, R0, R11.reuse, P6 ;  /* 0x0000000b00097208 */ /* 0x080fe20003000000 */
[----:B------:R-:W-:Y:S01]  /*06e0*/  @!P5 FMUL R8, R8, 16777216 ;  /* 0x4b8000000808d820 */ /* 0x000fe20000400000 */
[----:B------:R-:W-:Y:S01]  /*06f0*/  FSETP.GT.AND P6, PT, R15, 8.50705917302346158658e+37, PT ;  /* 0x7e8000000f00780b */ /* 0x000fe20003fc4000 */
[----:B------:R-:W-:Y:S01]  /*0700*/  @!P2 FMUL R10, R10, 16777216 ;  /* 0x4b8000000a0aa820 */ /* 0x000fe20000400000 */
[-C--:B------:R-:W-:Y:S01]  /*0710*/  FMUL R13, R6, R12.reuse ;  /* 0x0000000c060d7220 */ /* 0x080fe20000400000 */
[----:B------:R-:W-:Y:S01]  /*0720*/  @P4 FMUL R14, R14, 0.25 ;  /* 0x3e8000000e0e4820 */ /* 0x000fe20000400000 */
[----:B------:R-:W-:Y:S01]  /*0730*/  @!P5 FMUL R9, R9, 16777216 ;  /* 0x4b8000000909d820 */ /* 0x000fe20000400000 */
[----:B------:R-:W-:Y:S01]  /*0740*/  FSETP.GEU.AND P5, PT, R15, 1.175494350822287508e-38, PT ;  /* 0x008000000f00780b */ /* 0x000fe20003fae000 */
[----:B------:R-:W0:Y:S01]  /*0750*/  MUFU.RCP R8, R8 ;  /* 0x0000000800087308 */ /* 0x000e220000001000 */
[----:B------:R-:W-:Y:S01]  /*0760*/  @!P3 FMUL R14, R14, 16777216 ;  /* 0x4b8000000e0eb820 */ /* 0x000fe20000400000 */
[----:B------:R-:W-:Y:S01]  /*0770*/  @P4 FMUL R13, R13, 0.25 ;  /* 0x3e8000000d0d4820 */ /* 0x000fe20000400000 */
[----:B------:R-:W-:Y:S01]  /*0780*/  FSEL R11, R0, R11, P1 ;  /* 0x0000000b000b7208 */ /* 0x000fe20000800000 */
[----:B------:R-:W-:-:S02]  /*0790*/  FMUL R12, R7, R12 ;  /* 0x0000000c070c7220 */ /* 0x000fc40000400000 */
[----:B------:R-:W-:Y:S01]  /*07a0*/  @!P3 FMUL R13, R13, 16777216 ;  /* 0x4b8000000d0db820 */ /* 0x000fe20000400000 */
[----:B------:R-:W-:Y:S01]  /*07b0*/  @P6 FMUL R15, R15, 0.25 ;  /* 0x3e8000000f0f6820 */ /* 0x000fe20000400000 */
[----:B------:R-:W1:Y:S01]  /*07c0*/  MUFU.RCP R14, R14 ;  /* 0x0000000e000e7308 */ /* 0x000e620000001000 */
[----:B------:R-:W-:Y:S01]  /*07d0*/  @!P2 FMUL R11, R11, 16777216 ;  /* 0x4b8000000b0ba820 */ /* 0x000fe20000400000 */
[----:B------:R-:W-:Y:S02]  /*07e0*/  @P6 FMUL R12, R12, 0.25 ;  /* 0x3e8000000c0c6820 */ /* 0x000fe40000400000 */
[----:B------:R-:W-:Y:S02]  /*07f0*/  @!P5 FMUL R15, R15, 16777216 ;  /* 0x4b8000000f0fd820 */ /* 0x000fe40000400000 */
[----:B------:R-:W-:Y:S01]  /*0800*/  @!P5 FMUL R12, R12, 16777216 ;  /* 0x4b8000000c0cd820 */ /* 0x000fe20000400000 */
[----:B0-----:R-:W-:Y:S01]  /*0810*/  FFMA R17, R8, R9, 1 ;  /* 0x3f80000008117423 */ /* 0x001fe20000000009 */
[----:B------:R-:W0:Y:S03]  /*0820*/  MUFU.RCP R10, R10 ;  /* 0x0000000a000a7308 */ /* 0x000e260000001000 */
[C---:B------:R-:W-:Y:S01]  /*0830*/  FMUL R9, R17.reuse, 8388608 ;  /* 0x4b00000011097820 */ /* 0x040fe20000400000 */
[----:B------:R-:W-:Y:S01]  /*0840*/  FSETP.GEU.AND P1, PT, R17, 1.175494350822287508e-38, PT ;  /* 0x008000001100780b */ /* 0x000fe20003f2e000 */
[----:B-1----:R-:W-:-:S03]  /*0850*/  FFMA R0, R14, R13, R17 ;  /* 0x0000000d0e007223 */ /* 0x002fc60000000011 */
[----:B------:R-:W1:Y:S01]  /*0860*/  MUFU.RCP R15, R15 ;  /* 0x0000000f000f7308 */ /* 0x000e620000001000 */
[----:B------:R-:W-:Y:S02]  /*0870*/  FSEL R9, R9, R17, !P1 ;  /* 0x0000001109097208 */ /* 0x000fe40004800000 */
[----:B------:R-:W-:Y:S01]  /*0880*/  FSETP.GEU.AND P3, PT, R0, 1.175494350822287508e-38, PT ;  /* 0x008000000000780b */ /* 0x000fe20003f6e000 */
[----:B0-----:R-:W-:Y:S01]  /*0890*/  FFMA R14, R10, R11, 1 ;  /* 0x3f8000000a0e7423 */ /* 0x001fe2000000000b */
[----:B------:R-:W-:-:S03]  /*08a0*/  IADD3 R11, R9, -0x3f2aaaab, RZ ;  /* 0xc0d55555090b7810 */ /* 0x000fc60007ffe0ff */
[C---:B------:R-:W-:Y:S01]  /*08b0*/  FMUL R10, R14.reuse, 8388608 ;  /* 0x4b0000000e0a7820 */ /* 0x040fe20000400000 */
[----:B------:R-:W-:Y:S01]  /*08c0*/  FSETP.GEU.AND P2, PT, R14, 1.175494350822287508e-38, PT ;  /* 0x008000000e00780b */ /* 0x000fe20003f4e000 */
[----:B-1----:R-:W-:-:S03]  /*08d0*/  FFMA R8, R15, R12, R14 ;  /* 0x0000000c0f087223 */ /* 0x002fc6000000000e */
[----:B------:R-:W-:-:S03]  /*08e0*/  FSEL R10, R10, R14, !P2 ;  /* 0x0000000e0a0a7208 */ /* 0x000fc60005000000 */
[----:B------:R-:W-:Y:S01]  /*08f0*/  @!P3 FMUL R0, R0, 8388608 ;  /* 0x4b0000000000b820 */ /* 0x000fe20000400000 */
[----:B------:R-:W-:Y:S02]  /*0900*/  LOP3.LUT R14, R11, 0xff800000, RZ, 0xc0, !PT ;  /* 0xff8000000b0e7812 */ /* 0x000fe400078ec0ff */
[----:B------:R-:W-:Y:S02]  /*0910*/  FSETP.GEU.AND P4, PT, R8, 1.175494350822287508e-38, PT ;  /* 0x008000000800780b */ /* 0x000fe40003f8e000 */
[----:B------:R-:W-:Y:S02]  /*0920*/  IADD3 R13, R10, -0x3f2aaaab, RZ ;  /* 0xc0d555550a0d7810 */ /* 0x000fe40007ffe0ff */
[----:B------:R-:W-:Y:S02]  /*0930*/  IADD3 R16, R0, -0x3f2aaaab, RZ ;  /* 0xc0d5555500107810 */ /* 0x000fe40007ffe0ff */
[----:B------:R-:W-:Y:S02]  /*0940*/  FSEL R12, RZ, -23, P1 ;  /* 0xc1b80000ff0c7808 */ /* 0x000fe40000800000 */
[----:B------:R-:W-:-:S02]  /*0950*/  I2FP.F32.S32 R11, R14 ;  /* 0x0000000e000b7245 */ /* 0x000fc40000201400 */
[----:B------:R-:W-:Y:S02]  /*0960*/  LOP3.LUT R15, R13, 0xff800000, RZ, 0xc0, !PT ;  /* 0xff8000000d0f7812 */ /* 0x000fe400078ec0ff */
[----:B------:R-:W-:Y:S01]  /*0970*/  LOP3.LUT R17, R16, 0xff800000, RZ, 0xc0, !PT ;  /* 0xff80000010117812 */ /* 0x000fe200078ec0ff */
[----:B------:R-:W-:Y:S01]  /*0980*/  FFMA.FTZ R12, R11, 1.1920928955078125e-07, R12 ;  /* 0x340000000b0c7823 */ /* 0x000fe2000001000c */
[----:B------:R-:W-:Y:S01]  /*0990*/  @!P4 FMUL R8, R8, 8388608 ;  /* 0x4b0000000808c820 */ /* 0x000fe20000400000 */
[----:B------:R-:W-:Y:S02]  /*09a0*/  I2FP.F32.S32 R16, R15 ;  /* 0x0000000f00107245 */ /* 0x000fe40000201400 */
[----:B------:R-:W-:Y:S02]  /*09b0*/  FSEL R11, RZ, -23, P3 ;  /* 0xc1b80000ff0b7808 */ /* 0x000fe40001800000 */
[----:B------:R-:W-:Y:S02]  /*09c0*/  I2FP.F32.S32 R18, R17 ;  /* 0x0000001100127245 */ /* 0x000fe40000201400 */
[----:B------:R-:W-:-:S02]  /*09d0*/  FSEL R13, RZ, -23, P2 ;  /* 0xc1b80000ff0d7808 */ /* 0x000fc40001000000 */
[----:B------:R-:W-:Y:S01]  /*09e0*/  IADD3 R15, R10, -R15, RZ ;  /* 0x8000000f0a0f7210 */ /* 0x000fe20007ffe0ff */
[----:B------:R-:W-:Y:S01]  /*09f0*/  FFMA.FTZ R11, R18, 1.1920928955078125e-07, R11 ;  /* 0x34000000120b7823 */ /* 0x000fe2000001000b */
[----:B------:R-:W-:Y:S01]  /*0a00*/  IADD3 R14, R9, -R14, RZ ;  /* 0x8000000e090e7210 */ /* 0x000fe20007ffe0ff */
[----:B------:R-:W-:Y:S01]  /*0a10*/  FFMA.FTZ R13, R16, 1.1920928955078125e-07, R13 ;  /* 0x34000000100d7823 */ /* 0x000fe2000001000d */
[----:B------:R-:W-:Y:S01]  /*0a20*/  IADD3 R19, R8, -0x3f2aaaab, RZ ;  /* 0xc0d5555508137810 */ /* 0x000fe20007ffe0ff */
[----:B------:R-:W-:Y:S01]  /*0a30*/  FADD R18, R15, -1 ;  /* 0xbf8000000f127421 */ /* 0x000fe20000000000 */
[----:B------:R-:W-:Y:S01]  /*0a40*/  ISETP.GE.U32.AND P5, PT, R10, 0x7f800000, PT ;  /* 0x7f8000000a00780c */ /* 0x000fe20003fa6070 */
[----:B------:R-:W-:Y:S01]  /*0a50*/  FADD R16, R14, -1 ;  /* 0xbf8000000e107421 */ /* 0x000fe20000000000 */
[----:B------:R-:W-:Y:S02]  /*0a60*/  LOP3.LUT R21, R19, 0xff800000, RZ, 0xc0, !PT ;  /* 0xff80000013157812 */ /* 0x000fe400078ec0ff */
[----:B------:R-:W-:Y:S01]  /*0a70*/  IADD3 R19, R0, -R17, RZ ;  /* 0x8000001100137210 */ /* 0x000fe20007ffe0ff */
[-C--:B------:R-:W-:Y:S01]  /*0a80*/  FFMA.FTZ R17, R18, -R3.reuse, 0.14084610342979431152 ;  /* 0x3e1039f612117423 */ /* 0x080fe20000010803 */
[----:B------:R-:W-:Y:S01]  /*0a90*/  FFMA.FTZ R15, R16, -R3, 0.14084610342979431152 ;  /* 0x3e1039f6100f7423 */ /* 0x000fe20000010803 */
[----:B------:R-:W-:-:S02]  /*0aa0*/  I2FP.F32.S32 R23, R21 ;  /* 0x0000001500177245 */ /* 0x000fc40000201400 */
[----:B------:R-:W-:Y:S01]  /*0ab0*/  IADD3 R21, R8, -R21, RZ ;  /* 0x8000001508157210 */ /* 0x000fe20007ffe0ff */
[----:B------:R-:W-:Y:S01]  /*0ac0*/  FFMA.FTZ R17, R18, R17, -0.12148627638816833496 ;  /* 0xbdf8cdcc12117423 */ /* 0x000fe20000010011 */
[----:B------:R-:W-:Y:S01]  /*0ad0*/  FADD R20, R19, -1 ;  /* 0xbf80000013147421 */ /* 0x000fe20000000000 */
[----:B------:R-:W-:Y:S01]  /*0ae0*/  FFMA.FTZ R15, R16, R15, -0.12148627638816833496 ;  /* 0xbdf8cdcc100f7423 */ /* 0x000fe2000001000f */
[----:B------:R-:W-:Y:S01]  /*0af0*/  FSEL R14, RZ, -23, P4 ;  /* 0xc1b80000ff0e7808 */ /* 0x000fe20002000000 */
[----:B------:R-:W-:Y:S01]  /*0b00*/  FADD R22, R21, -1 ;  /* 0xbf80000015167421 */ /* 0x000fe20000000000 */
[----:B------:R-:W-:Y:S01]  /*0b10*/  FFMA.FTZ R17, R18, R17, 0.13980610668659210205 ;  /* 0x3e0f295512117423 */ /* 0x000fe20000010011 */
[----:B------:R-:W-:Y:S01]  /*0b20*/  FFMA.FTZ R19, R20, -R3, 0.14084610342979431152 ;  /* 0x3e1039f614137423 */ /* 0x000fe20000010803 */
[----:B------:R-:W-:Y:S01]  /*0b30*/  FFMA.FTZ R15, R16, R15, 0.13980610668659210205 ;  /* 0x3e0f2955100f7423 */ /* 0x000fe2000001000f */
[----:B------:R-:W-:Y:S01]  /*0b40*/  FFMA.FTZ R3, R22, -R3, 0.14084610342979431152 ;  /* 0x3e1039f616037423 */ /* 0x000fe20000010803 */
[----:B------:R-:W-:Y:S01]  /*0b50*/  FFMA.FTZ R17, R18, R17, -0.16684235632419586182 ;  /* 0xbe2ad8b912117423 */ /* 0x000fe20000010011 */
[----:B------:R-:W-:Y:S01]  /*0b60*/  FFMA.FTZ R19, R20, R19, -0.12148627638816833496 ;  /* 0xbdf8cdcc14137423 */ /* 0x000fe20000010013 */
[----:B------:R-:W-:Y:S01]  /*0b70*/  FFMA.FTZ R15, R16, R15, -0.16684235632419586182 ;  /* 0xbe2ad8b9100f7423 */ /* 0x000fe2000001000f */
[----:B------:R-:W-:Y:S01]  /*0b80*/  FFMA.FTZ R3, R22, R3, -0.12148627638816833496 ;  /* 0xbdf8cdcc16037423 */ /* 0x000fe20000010003 */
[----:B------:R-:W-:Y:S01]  /*0b90*/  FFMA.FTZ R17, R18, R17, 0.20012299716472625732 ;  /* 0x3e4ced0b12117423 */ /* 0x000fe20000010011 */
[----:B------:R-:W-:Y:S01]  /*0ba0*/  FFMA.FTZ R19, R20, R19, 0.13980610668659210205 ;  /* 0x3e0f295514137423 */ /* 0x000fe20000010013 */
[----:B------:R-:W-:Y:S01]  /*0bb0*/  FFMA.FTZ R15, R16, R15, 0.20012299716472625732 ;  /* 0x3e4ced0b100f7423 */ /* 0x000fe2000001000f */
[----:B------:R-:W-:Y:S01]  /*0bc0*/  FFMA.FTZ R3, R22, R3, 0.13980610668659210205 ;  /* 0x3e0f295516037423 */ /* 0x000fe20000010003 */
[----:B------:R-:W-:Y:S01]  /*0bd0*/  FFMA.FTZ R17, R18, R17, -0.24999669194221496582 ;  /* 0xbe7fff2212117423 */ /* 0x000fe20000010011 */
[----:B------:R-:W-:Y:S01]  /*0be0*/  FFMA.FTZ R19, R20, R19, -0.16684235632419586182 ;  /* 0xbe2ad8b914137423 */ /* 0x000fe20000010013 */
[----:B------:R-:W-:Y:S01]  /*0bf0*/  FFMA.FTZ R15, R16, R15, -0.24999669194221496582 ;  /* 0xbe7fff22100f7423 */ /* 0x000fe2000001000f */
[----:B------:R-:W-:Y:S01]  /*0c00*/  FFMA.FTZ R3, R22, R3, -0.16684235632419586182 ;  /* 0xbe2ad8b916037423 */ /* 0x000fe20000010003 */
[----:B------:R-:W-:Y:S01]  /*0c10*/  FFMA.FTZ R17, R18, R17, 0.33333182334899902344 ;  /* 0x3eaaaa7812117423 */ /* 0x000fe20000010011 */
[----:B------:R-:W-:Y:S01]  /*0c20*/  FFMA.FTZ R19, R20, R19, 0.20012299716472625732 ;  /* 0x3e4ced0b14137423 */ /* 0x000fe20000010013 */
[----:B------:R-:W-:Y:S01]  /*0c30*/  FFMA.FTZ R15, R16, R15, 0.33333182334899902344 ;  /* 0x3eaaaa78100f7423 */ /* 0x000fe2000001000f */
[----:B------:R-:W-:Y:S01]  /*0c40*/  FFMA.FTZ R3, R22, R3, 0.20012299716472625732 ;  /* 0x3e4ced0b16037423 */ /* 0x000fe20000010003 */
[----:B------:R-:W-:Y:S01]  /*0c50*/  FFMA.FTZ R17, R18, R17, -0.5 ;  /* 0xbf00000012117423 */ /* 0x000fe20000010011 */
[----:B------:R-:W-:Y:S01]  /*0c60*/  FFMA.FTZ R19, R20, R19, -0.24999669194221496582 ;  /* 0xbe7fff2214137423 */ /* 0x000fe20000010013 */
[----:B------:R-:W-:Y:S01]  /*0c70*/  FFMA.FTZ R15, R16, R15, -0.5 ;  /* 0xbf000000100f7423 */ /* 0x000fe2000001000f */
[----:B------:R-:W-:Y:S01]  /*0c80*/  FFMA.FTZ R3, R22, R3, -0.24999669194221496582 ;  /* 0xbe7fff2216037423 */ /* 0x000fe20000010003 */
[----:B------:R-:W-:Y:S01]  /*0c90*/  FMUL R17, R18, R17 ;  /* 0x0000001112117220 */ /* 0x000fe20000400000 */
[----:B------:R-:W-:Y:S01]  /*0ca0*/  FFMA.FTZ R19, R20, R19, 0.33333182334899902344 ;  /* 0x3eaaaa7814137423 */ /* 0x000fe20000010013 */
[----:B------:R-:W-:Y:S01]  /*0cb0*/  FMUL R15, R16, R15 ;  /* 0x0000000f100f7220 */ /* 0x000fe20000400000 */
[----:B------:R-:W-:Y:S01]  /*0cc0*/  FFMA.FTZ R3, R22, R3, 0.33333182334899902344 ;  /* 0x3eaaaa7816037423 */ /* 0x000fe20000010003 */
[----:B------:R-:W-:Y:S01]  /*0cd0*/  ISETP.GE.U32.AND P4, PT, R9, 0x7f800000, PT ;  /* 0x7f8000000900780c */ /* 0x000fe20003f86070 */
[----:B------:R-:W-:Y:S01]  /*0ce0*/  FFMA.FTZ R19, R20, R19, -0.5 ;  /* 0xbf00000014137423 */ /* 0x000fe20000010013 */
[----:B------:R-:W-:Y:S01]  /*0cf0*/  FFMA.FTZ R15, R16, R15, R16 ;  /* 0x0000000f100f7223 */ /* 0x000fe20000010010 */
[----:B------:R-:W-:Y:S01]  /*0d00*/  FFMA.FTZ R18, R18, R17, R18 ;  /* 0x0000001112127223 */ /* 0x000fe20000010012 */
[----:B------:R-:W-:Y:S01]  /*0d10*/  FFMA.FTZ R3, R22, R3, -0.5 ;  /* 0xbf00000016037423 */ /* 0x000fe20000010003 */
[----:B------:R-:W0:Y:S01]  /*0d20*/  LDC.64 R16, c[0x0][0x238] ;  /* 0x00008e00ff107b82 */ /* 0x000e220000000a00 */
[----:B------:R-:W-:Y:S01]  /*0d30*/  FMUL R19, R20, R19 ;  /* 0x0000001314137220 */ /* 0x000fe20000400000 */
[----:B------:R-:W-:Y:S01]  /*0d40*/  ISETP.GE.U32.AND P3, PT, R0, 0x7f800000, PT ;  /* 0x7f8000000000780c */ /* 0x000fe20003f66070 */
[----:B------:R-:W-:Y:S01]  /*0d50*/  FMUL R21, R22, R3 ;  /* 0x0000000316157220 */ /* 0x000fe20000400000 */
[----:B------:R-:W-:Y:S01]  /*0d60*/  ISETP.GE.U32.AND P1, PT, R8, 0x7f800000, PT ;  /* 0x7f8000000800780c */ /* 0x000fe20003f26070 */
[----:B------:R-:W-:Y:S01]  /*0d70*/  FFMA.FTZ R3, R13, 0.69314718246459960938, R18 ;  /* 0x3f3172180d037823 */ /* 0x000fe20000010012 */
[----:B------:R-:W-:Y:S01]  /*0d80*/  FFMA.FTZ R20, R20, R19, R20 ;  /* 0x0000001314147223 */ /* 0x000fe20000010014 */
[----:B------:R-:W-:Y:S01]  /*0d90*/  FFMA.FTZ R15, R12, 0.69314718246459960938, R15 ;  /* 0x3f3172180c0f7823 */ /* 0x000fe2000001000f */
[----:B------:R-:W1:Y:S01]  /*0da0*/  LDC.64 R18, c[0x0][0x240] ;  /* 0x00009000ff127b82 */ /* 0x000e620000000a00 */
[----:B----4-:R-:W-:Y:S01]  /*0db0*/  IADD3 R12, P2, R4, -0x1, RZ ;  /* 0xffffffff040c7810 */ /* 0x010fe20007f5e0ff */
[----:B------:R-:W-:Y:S01]  /*0dc0*/  FFMA.FTZ R14, R23, 1.1920928955078125e-07, R14 ;  /* 0x34000000170e7823 */ /* 0x000fe2000001000e */
[----:B------:R-:W-:Y:S01]  /*0dd0*/  @P4 MOV R4, 0x7f800000 ;  /* 0x7f80000000044802 */ /* 0x000fe20000000f00 */
[----:B------:R-:W-:Y:S01]  /*0de0*/  FFMA.FTZ R21, R22, R21, R22 ;  /* 0x0000001516157223 */ /* 0x000fe20000010016 */
[----:B------:R-:W-:Y:S01]  /*0df0*/  IADD3.X R13, R5, -0x1, RZ, P2, !PT ;  /* 0xffffffff050d7810 */ /* 0x000fe200017fe4ff */
[----:B------:R-:W-:Y:S01]  /*0e00*/  FFMA.FTZ R11, R11, 0.69314718246459960938, R20 ;  /* 0x3f3172180b0b7823 */ /* 0x000fe20000010014 */
[C---:B------:R-:W-:Y:S01]  /*0e10*/  FSETP.NEU.AND P2, PT, R9.reuse, RZ, PT ;  /* 0x000000ff0900720b */ /* 0x040fe20003f4d000 */
[----:B------:R-:W-:Y:S01]  /*0e20*/  @P4 FFMA.FTZ R15, R9, R4, +INF ;  /* 0x7f800000090f4423 */ /* 0x000fe20000010004 */
[----:B------:R-:W-:Y:S01]  /*0e30*/  @P5 MOV R23, 0x7f800000 ;  /* 0x7f80000000175802 */ /* 0x000fe20000000f00 */
[----:B------:R-:W2:Y:S01]  /*0e40*/  I2F.S64 R12, R12 ;  /* 0x0000000c000c7312 */ /* 0x000ea20000301400 */
[----:B------:R-:W-:Y:S01]  /*0e50*/  @P3 MOV R5, 0x7f800000 ;  /* 0x7f80000000053802 */ /* 0x000fe20000000f00 */
[----:B------:R-:W-:Y:S01]  /*0e60*/  FFMA.FTZ R14, R14, 0.69314718246459960938, R21 ;  /* 0x3f3172180e0e7823 */ /* 0x000fe20000010015 */
[----:B------:R-:W-:Y:S01]  /*0e70*/  @P1 MOV R9, 0x7f800000 ;  /* 0x7f80000000091802 */ /* 0x000fe20000000f00 */
[C---:B------:R-:W-:Y:S01]  /*0e80*/  @P5 FFMA.FTZ R3, R10.reuse, R23, +INF ;  /* 0x7f8000000a035423 */ /* 0x040fe20000010017 */
[----:B------:R-:W-:Y:S01]  /*0e90*/  FSETP.NEU.AND P4, PT, R10, RZ, PT ;  /* 0x000000ff0a00720b */ /* 0x000fe20003f8d000 */
[C---:B------:R-:W-:Y:S01]  /*0ea0*/  @P3 FFMA.FTZ R11, R0.reuse, R5, +INF ;  /* 0x7f800000000b3423 */ /* 0x040fe20000010005 */
[----:B------:R-:W-:Y:S01]  /*0eb0*/  FSETP.NEU.AND P5, PT, R0, RZ, PT ;  /* 0x000000ff0000720b */ /* 0x000fe20003fad000 */
[C---:B------:R-:W-:Y:S01]  /*0ec0*/  @P1 FFMA.FTZ R14, R8.reuse, R9, +INF ;  /* 0x7f800000080e1423 */ /* 0x040fe20000010009 */
[----:B------:R-:W-:Y:S01]  /*0ed0*/  FSETP.NEU.AND P3, PT, R8, RZ, PT ;  /* 0x000000ff0800720b */ /* 0x000fe20003f6d000 */
[----:B0-----:R-:W-:Y:S01]  /*0ee0*/  IMAD.WIDE R4, R2, 0x4, R16 ;  /* 0x0000000402047825 */ /* 0x001fe200078e0210 */
[----:B------:R-:W-:-:S02]  /*0ef0*/  FSEL R15, R15, -INF , P2 ;  /* 0xff8000000f0f7808 */ /* 0x000fc40001000000 */
[----:B------:R-:W-:Y:S01]  /*0f00*/  FSEL R0, R3, -INF , P4 ;  /* 0xff80000003007808 */ /* 0x000fe20002000000 */
[----:B-1----:R-:W-:Y:S01]  /*0f10*/  IMAD.WIDE R2, R2, 0x4, R18 ;  /* 0x0000000402027825 */ /* 0x002fe200078e0212 */
[----:B------:R-:W-:Y:S01]  /*0f20*/  FSEL R11, R11, -INF , P5 ;  /* 0xff8000000b0b7808 */ /* 0x000fe20002800000 */
[----:B------:R0:W-:Y:S01]  /*0f30*/  @!P0 STG.E.64 desc[UR4][R4.64], R6 ;  /* 0x0000000604008986 */ /* 0x0001e2000c101b04 */
[----:B------:R-:W-:-:S03]  /*0f40*/  FSEL R9, R14, -INF , P3 ;  /* 0xff8000000e097808 */ /* 0x000fc60001800000 */
[----:B--2---:R-:W-:Y:S02]  /*0f50*/  FFMA R8, R12, R15, R11 ;  /* 0x0000000f0c087223 */ /* 0x004fe4000000000b */
[----:B------:R-:W-:Y:S01]  /*0f60*/  FFMA R9, R0, R12, R9 ;  /* 0x0000000c00097223 */ /* 0x000fe20000000009 */
[----:B0-----:R-:W-:Y:S06]  /*0f70*/  @P0 EXIT ;  /* 0x000000000000094d */ /* 0x001fec0003800000 */
[----:B------:R-:W-:Y:S01]  /*0f80*/  STG.E.64 desc[UR4][R2.64], R8 ;  /* 0x0000000802007986 */ /* 0x000fe2000c101b04 */
[----:B------:R-:W-:Y:S05]  /*0f90*/  EXIT ;  /* 0x000000000000794d */ /* 0x000fea0003800000 */
.L_x_0:
[----:B------:R-:W-:-:S00]  /*0fa0*/  BRA `(.L_x_0) ;  /* 0xfffffffc00fc7947 */ /* 0x000fc0000383ffff */
[----:B------:R-:W-:-:S00]  /*0fb0*/  NOP ;  /* 0x0000000000007918 */ /* 0x000fc00000000000 */
        /* <DEDUP_REMOVED lines=12> */
.L_x_1:


//--------------------- .nv.global.init           --------------------------
	.section	.nv.global.init,"aw",@progbits
.nv.global.init:
	.type		_$_str,@object
	.size		_$_str,(_$_str_$_2 - _$_str)
_$_str:
        /*0000*/ 	.byte	0x5f, 0x5f, 0x43, 0x55, 0x44, 0x41, 0x5f, 0x46, 0x54, 0x5a, 0x00
	.type		_$_str_$_2,@object
	.size		_$_str_$_2,(.L_1 - _$_str_$_2)
_$_str_$_2:
        /*000b*/ 	.byte	0x5f, 0x5f, 0x43, 0x55, 0x44, 0x41, 0x5f, 0x50, 0x52, 0x45, 0x43, 0x5f, 0x53, 0x51, 0x52, 0x54
        /*001b*/ 	.byte	0x00
.L_1:


//--------------------- .nv.constant0.triton_poi_fused_abs_add_div_exp_linalg_vector_norm_log_mul_neg_pow_sub_0 --------------------------
	.section	.nv.constant0.triton_poi_fused_abs_add_div_exp_linalg_vector_norm_log_mul_neg_pow_sub_0,"a",@progbits
	.sectionflags	@""
	.align	4
.nv.constant0.triton_poi_fused_abs_add_div_exp_linalg_vector_norm_log_mul_neg_pow_sub_0:
	.zero		588
